	.headerflags	@"EF_CUDA_TEXMODE_UNIFIED EF_CUDA_64BIT_ADDRESS EF_CUDA_ACCELERATORS EF_CUDA_SM90 EF_CUDA_VIRTUAL_SM(EF_CUDA_SM90)"
	.elftype	@"ET_EXEC"


//--------------------- .nv.info                  --------------------------
	.section	.nv.info,"",@"SHT_CUDA_INFO"
	.align	4


	//----- nvinfo : EIATTR_REGCOUNT
	.align		4
        /*0000*/ 	.byte	0x04, 0x2f
        /*0002*/ 	.short	(.L_1 - .L_0)
	.align		4
.L_0:
        /*0004*/ 	.word	index@(triton_poi_fused_cat_34)
        /*0008*/ 	.word	0x00000013


	//----- nvinfo : EIATTR_MIN_STACK_SIZE
	.align		4
.L_1:
        /*000c*/ 	.byte	0x04, 0x12
        /*000e*/ 	.short	(.L_3 - .L_2)
	.align		4
.L_2:
        /*0010*/ 	.word	index@(triton_poi_fused_cat_34)
        /*0014*/ 	.word	0x00000000


	//----- nvinfo : EIATTR_FRAME_SIZE
	.align		4
.L_3:
        /*0018*/ 	.byte	0x04, 0x11
        /*001a*/ 	.short	(.L_5 - .L_4)
	.align		4
.L_4:
        /*001c*/ 	.word	index@(triton_poi_fused_cat_34)
        /*0020*/ 	.word	0x00000000


	//----- nvinfo : EIATTR_MIN_STACK_SIZE
	.align		4
.L_5:
        /*0024*/ 	.byte	0x04, 0x12
        /*0026*/ 	.short	(.L_7 - .L_6)
	.align		4
.L_6:
        /*0028*/ 	.word	index@(triton_poi_fused_cat_34)
        /*002c*/ 	.word	0x00000000
.L_7:


//--------------------- .nv.info.triton_poi_fused_cat_34 --------------------------
	.section	.nv.info.triton_poi_fused_cat_34,"",@"SHT_CUDA_INFO"
	.sectionflags	@""
	.align	4


	//----- nvinfo : EIATTR_CUDA_API_VERSION
	.align		4
        /*0000*/ 	.byte	0x04, 0x37
        /*0002*/ 	.short	(.L_9 - .L_8)
.L_8:
        /*0004*/ 	.word	0x0000007c


	//----- nvinfo : EIATTR_KPARAM_INFO
	.align		4
.L_9:
        /*0008*/ 	.byte	0x04, 0x17
        /*000a*/ 	.short	(.L_11 - .L_10)
.L_10:
        /*000c*/ 	.word	0x00000000
        /*0010*/ 	.short	0x0004
        /*0012*/ 	.short	0x0020
        /*0014*/ 	.byte	0x00, 0xf0, 0x11, 0x00


	//----- nvinfo : EIATTR_KPARAM_INFO
	.align		4
.L_11:
        /*0018*/ 	.byte	0x04, 0x17
        /*001a*/ 	.short	(.L_13 - .L_12)
.L_12:
        /*001c*/ 	.word	0x00000000
        /*0020*/ 	.short	0x0003
        /*0022*/ 	.short	0x0018
        /*0024*/ 	.byte	0x00, 0xf4, 0x21, 0x00


	//----- nvinfo : EIATTR_KPARAM_INFO
	.align		4
.L_13:
        /*0028*/ 	.byte	0x04, 0x17
        /*002a*/ 	.short	(.L_15 - .L_14)
.L_14:
        /*002c*/ 	.word	0x00000000
        /*0030*/ 	.short	0x0002
        /*0032*/ 	.short	0x0010
        /*0034*/ 	.byte	0x00, 0xf4, 0x21, 0x00


	//----- nvinfo : EIATTR_KPARAM_INFO
	.align		4
.L_15:
        /*0038*/ 	.byte	0x04, 0x17
        /*003a*/ 	.short	(.L_17 - .L_16)
.L_16:
        /*003c*/ 	.word	0x00000000
        /*0040*/ 	.short	0x0001
        /*0042*/ 	.short	0x0008
        /*0044*/ 	.byte	0x00, 0xf4, 0x21, 0x00


	//----- nvinfo : EIATTR_KPARAM_INFO
	.align		4
.L_17:
        /*0048*/ 	.byte	0x04, 0x17
        /*004a*/ 	.short	(.L_19 - .L_18)
.L_18:
        /*004c*/ 	.word	0x00000000
        /*0050*/ 	.short	0x0000
        /*0052*/ 	.short	0x0000
        /*0054*/ 	.byte	0x00, 0xf4, 0x21, 0x00


	//----- nvinfo : EIATTR_SPARSE_MMA_MASK
	.align		4
.L_19:
        /*0058*/ 	.byte	0x03, 0x50
        /*005a*/ 	.short	0x0000


	//----- nvinfo : EIATTR_MAXREG_COUNT
	.align		4
        /*005c*/ 	.byte	0x03, 0x1b
        /*005e*/ 	.short	0x00ff


	//----- nvinfo : EIATTR_EXIT_INSTR_OFFSETS
	.align		4
        /*0060*/ 	.byte	0x04, 0x1c
        /*0062*/ 	.short	(.L_21 - .L_20)


	//   ....[0]....
.L_20:
        /*0064*/ 	.word	0x00000460


	//----- nvinfo : EIATTR_REQNTID
	.align		4
.L_21:
        /*0068*/ 	.byte	0x04, 0x10
        /*006a*/ 	.short	(.L_23 - .L_22)
.L_22:
        /*006c*/ 	.word	0x00000100
        /*0070*/ 	.word	0x00000001
        /*0074*/ 	.word	0x00000001


	//----- nvinfo : EIATTR_CBANK_PARAM_SIZE
	.align		4
.L_23:
        /*0078*/ 	.byte	0x03, 0x19
        /*007a*/ 	.short	0x0024


	//----- nvinfo : EIATTR_PARAM_CBANK
	.align		4
        /*007c*/ 	.byte	0x04, 0x0a
        /*007e*/ 	.short	(.L_25 - .L_24)
	.align		4
.L_24:
        /*0080*/ 	.word	index@(.nv.constant0.triton_poi_fused_cat_34)
        /*0084*/ 	.short	0x0210
        /*0086*/ 	.short	0x0024


	//----- nvinfo : EIATTR_SW_WAR
	.align		4
.L_25:
        /*0088*/ 	.byte	0x04, 0x36
        /*008a*/ 	.short	(.L_27 - .L_26)
.L_26:
        /*008c*/ 	.word	0x00000008
.L_27:


//--------------------- .nv.callgraph             --------------------------
	.section	.nv.callgraph,"",@"SHT_CUDA_CALLGRAPH"
	.align	4
	.sectionentsize	8
	.align		4
        /*0000*/ 	.word	0x00000000
	.align		4
        /*0004*/ 	.word	0xffffffff
	.align		4
        /*0008*/ 	.word	0x00000000
	.align		4
        /*000c*/ 	.word	0xfffffffe
	.align		4
        /*0010*/ 	.word	0x00000000
	.align		4
        /*0014*/ 	.word	0xfffffffd
	.align		4
        /*0018*/ 	.word	0x00000000
	.align		4
        /*001c*/ 	.word	0xfffffffc


//--------------------- .text.triton_poi_fused_cat_34 --------------------------
	.section	.text.triton_poi_fused_cat_34,"ax",@progbits
	.align	128
        .global         triton_poi_fused_cat_34
        .type           triton_poi_fused_cat_34,@function
        .size           triton_poi_fused_cat_34,(.L_x_1 - triton_poi_fused_cat_34)
        .other          triton_poi_fused_cat_34,@"STO_CUDA_ENTRY STV_DEFAULT"
triton_poi_fused_cat_34:
.text.triton_poi_fused_cat_34:
[----:B------:R-:W-:Y:S01]  /*0000*/  LDC R1, c[0x0][0x28] ;  /* 0x00000a00ff017b82 */ /* 0x000fe20000000800 */
[----:B------:R-:W1:Y:S01]  /*0010*/  S2R R0, SR_TID.X ;  /* 0x0000000000007919 */ /* 0x000e620000002100 */
[----:B------:R-:W-:Y:S01]  /*0020*/  ULDC.64 UR4, c[0x0][0x208] ;  /* 0x0000820000047ab9 */ /* 0x000fe20000000a00 */
[----:B------:R-:W-:Y:S01]  /*0030*/  ULDC.64 UR6, c[0x0][0x218] ;  /* 0x0000860000067ab9 */ /* 0x000fe20000000a00 */
[----:B------:R-:W2:Y:S01]  /*0040*/  S2R R3, SR_CTAID.X ;  /* 0x0000000000037919 */ /* 0x000ea20000002500 */
[----:B-1----:R-:W-:-:S05]  /*0050*/  IMAD.SHL.U32 R0, R0, 0x2, RZ ;  /* 0x0000000200007824 */ /* 0x002fca00078e00ff */
[----:B------:R-:W-:-:S05]  /*0060*/  LOP3.LUT R0, R0, 0x1fe, RZ, 0xc0, !PT ;  /* 0x000001fe00007812 */ /* 0x000fca00078ec0ff */
[----:B--2---:R-:W-:Y:S02]  /*0070*/  IMAD R0, R3, 0x200, R0 ;  /* 0x0000020003007824 */ /* 0x004fe400078e0200 */
[----:B------:R-:W1:Y:S02]  /*0080*/  LDC.64 R2, c[0x0][0x210] ;  /* 0x00008400ff027b82 */ /* 0x000e640000000a00 */
[----:B------:R-:W-:-:S05]  /*0090*/  IMAD.HI R7, R0, 0x2aaaaaab, RZ ;  /* 0x2aaaaaab00077827 */ /* 0x000fca00078e02ff */
[----:B------:R-:W-:-:S04]  /*00a0*/  SHF.R.U32.HI R6, RZ, 0x1f, R7 ;  /* 0x0000001fff067819 */ /* 0x000fc80000011607 */
[CC--:B------:R-:W-:Y:S02]  /*00b0*/  LEA.HI.SX32 R5, R7.reuse, R6.reuse, 0x1a ;  /* 0x0000000607057211 */ /* 0x0c0fe400078fd2ff */
[----:B------:R-:W-:Y:S02]  /*00c0*/  LEA.HI.SX32 R8, R7, R6, 0x17 ;  /* 0x0000000607087211 */ /* 0x000fe400078fbaff */
[C---:B------:R-:W-:Y:S01]  /*00d0*/  LEA.HI R10, R5.reuse, R5, RZ, 0x3 ;  /* 0x00000005050a7211 */ /* 0x040fe200078f18ff */
[----:B------:R-:W-:Y:S01]  /*00e0*/  IMAD R4, R5, -0x180, R0 ;  /* 0xfffffe8005047824 */ /* 0x000fe200078e0200 */
[----:B------:R-:W-:Y:S02]  /*00f0*/  LEA.HI R9, R8, R8, RZ, 0x3 ;  /* 0x0000000808097211 */ /* 0x000fe400078f18ff */
[----:B------:R-:W-:Y:S02]  /*0100*/  LOP3.LUT R10, R10, 0xfffffff8, RZ, 0xc0, !PT ;  /* 0xfffffff80a0a7812 */ /* 0x000fe400078ec0ff */
[----:B------:R-:W-:-:S02]  /*0110*/  LOP3.LUT R9, R9, 0xfffffff8, RZ, 0xc0, !PT ;  /* 0xfffffff809097812 */ /* 0x000fc400078ec0ff */
[----:B------:R-:W-:Y:S01]  /*0120*/  ISETP.GE.AND P0, PT, R4, 0x80, PT ;  /* 0x000000800400780c */ /* 0x000fe20003f06270 */
[----:B------:R-:W-:Y:S02]  /*0130*/  IMAD.IADD R13, R5, 0x1, -R10 ;  /* 0x00000001050d7824 */ /* 0x000fe400078e0a0a */
[----:B------:R-:W-:Y:S01]  /*0140*/  IMAD.IADD R11, R8, 0x1, -R9 ;  /* 0x00000001080b7824 */ /* 0x000fe200078e0a09 */
[----:B------:R-:W-:Y:S01]  /*0150*/  CS2R R8, SRZ ;  /* 0x0000000000087805 */ /* 0x000fe2000001ff00 */
[----:B-1----:R-:W-:-:S04]  /*0160*/  IMAD.WIDE R12, R13, 0x8, R2 ;  /* 0x000000080d0c7825 */ /* 0x002fc800078e0202 */
[----:B------:R-:W-:Y:S01]  /*0170*/  IMAD.WIDE R10, R11, 0x8, R2 ;  /* 0x000000080b0a7825 */ /* 0x000fe200078e0202 */
[----:B------:R-:W-:-:S03]  /*0180*/  CS2R R2, SRZ ;  /* 0x0000000000027805 */ /* 0x000fc6000001ff00 */
[----:B------:R-:W2:Y:S04]  /*0190*/  @!P0 LDG.E.EL.64 R8, desc[UR4][R12.64] ;  /* 0x000000040c088981 */ /* 0x000ea8000c2e1b00 */
[----:B------:R-:W3:Y:S01]  /*01a0*/  @!P0 LDG.E.EL.64 R2, desc[UR4][R10.64] ;  /* 0x000000040a028981 */ /* 0x000ee2000c2e1b00 */
[----:B------:R-:W-:-:S05]  /*01b0*/  LEA.HI.SX32 R6, R7, R6, 0x14 ;  /* 0x0000000607067211 */ /* 0x000fca00078fa2ff */
[----:B------:R-:W-:Y:S02]  /*01c0*/  IMAD.SHL.U32 R7, R6, 0x800, RZ ;  /* 0x0000080006077824 */ /* 0x000fe400078e00ff */
[----:B------:R-:W-:Y:S01]  /*01d0*/  IMAD.SHL.U32 R5, R5, 0x100, RZ ;  /* 0x0000010005057824 */ /* 0x000fe200078e00ff */
[----:B--2---:R-:W-:Y:S02]  /*01e0*/  SEL R9, R9, RZ, !P0 ;  /* 0x000000ff09097207 */ /* 0x004fe40004000000 */
[----:B------:R-:W-:Y:S02]  /*01f0*/  SEL R8, R8, RZ, !P0 ;  /* 0x000000ff08087207 */ /* 0x000fe40004000000 */
[----:B---3--:R-:W-:Y:S02]  /*0200*/  SEL R16, R3, RZ, !P0 ;  /* 0x000000ff03107207 */ /* 0x008fe40004000000 */
[----:B------:R-:W-:Y:S02]  /*0210*/  SHF.R.U32.HI R3, RZ, 0x1d, R9 ;  /* 0x0000001dff037819 */ /* 0x000fe40000011609 */
[----:B------:R-:W-:-:S02]  /*0220*/  SHF.R.U32.HI R14, RZ, 0x1d, R16 ;  /* 0x0000001dff0e7819 */ /* 0x000fc40000011610 */
[----:B------:R-:W-:Y:S02]  /*0230*/  LOP3.LUT R3, R3, 0x4, RZ, 0xc0, !PT ;  /* 0x0000000403037812 */ /* 0x000fe400078ec0ff */
[----:B------:R-:W-:Y:S02]  /*0240*/  SEL R15, R2, RZ, !P0 ;  /* 0x000000ff020f7207 */ /* 0x000fe40004000000 */
[----:B------:R-:W-:Y:S02]  /*0250*/  LOP3.LUT R2, R14, 0x4, RZ, 0xc0, !PT ;  /* 0x000000040e027812 */ /* 0x000fe400078ec0ff */
[----:B------:R-:W-:Y:S02]  /*0260*/  IADD3 R3, P2, R3, R8, RZ ;  /* 0x0000000803037210 */ /* 0x000fe40007f5e0ff */
[----:B------:R-:W-:-:S03]  /*0270*/  IADD3 R15, P1, R2, R15, RZ ;  /* 0x0000000f020f7210 */ /* 0x000fc60007f3e0ff */
[----:B------:R-:W-:Y:S01]  /*0280*/  IMAD.X R8, RZ, RZ, R9, P2 ;  /* 0x000000ffff087224 */ /* 0x000fe200010e0609 */
[----:B------:R-:W-:Y:S01]  /*0290*/  LEA R2, P2, R3, UR6, 0x9 ;  /* 0x0000000603027c11 */ /* 0x000fe2000f8448ff */
[----:B------:R-:W-:-:S03]  /*02a0*/  IMAD.X R16, RZ, RZ, R16, P1 ;  /* 0x000000ffff107224 */ /* 0x000fc600008e0610 */
[----:B------:R-:W-:Y:S01]  /*02b0*/  LEA.HI.X R3, R3, UR7, R8, 0x9, P2 ;  /* 0x0000000703037c11 */ /* 0x000fe200090f4c08 */
[----:B------:R-:W-:Y:S01]  /*02c0*/  ULDC.64 UR6, c[0x0][0x220] ;  /* 0x0000880000067ab9 */ /* 0x000fe20000000a00 */
[----:B------:R-:W-:-:S04]  /*02d0*/  LEA R2, P1, R15, R2, 0xb ;  /* 0x000000020f027211 */ /* 0x000fc800078258ff */
[----:B------:R-:W-:-:S03]  /*02e0*/  LEA.HI.X R3, R15, R3, R16, 0xb, P1 ;  /* 0x000000030f037211 */ /* 0x000fc600008f5c10 */
[----:B------:R-:W-:Y:S01]  /*02f0*/  IMAD.WIDE R2, R7, 0x4, R2 ;  /* 0x0000000407027825 */ /* 0x000fe200078e0202 */
[----:B------:R-:W-:-:S03]  /*0300*/  CS2R R6, SRZ ;  /* 0x0000000000067805 */ /* 0x000fc6000001ff00 */
[C---:B------:R-:W-:Y:S01]  /*0310*/  IMAD.WIDE R2, R4.reuse, 0x4, R2 ;  /* 0x0000000404027825 */ /* 0x040fe200078e0202 */
[----:B------:R-:W-:Y:S02]  /*0320*/  SHF.R.S32.HI R9, RZ, 0x1f, R5 ;  /* 0x0000001fff097819 */ /* 0x000fe40000011405 */
[----:B------:R-:W-:Y:S02]  /*0330*/  IADD3 R5, P2, R4, R5, RZ ;  /* 0x0000000504057210 */ /* 0x000fe40007f5e0ff */
[----:B------:R1:W2:Y:S01]  /*0340*/  @!P0 LDG.E.EL.64 R6, desc[UR4][R2.64] ;  /* 0x0000000402068981 */ /* 0x0002a2000c2e1b00 */
[C---:B------:R-:W-:Y:S02]  /*0350*/  ISETP.GT.AND P1, PT, R4.reuse, 0x7f, PT ;  /* 0x0000007f0400780c */ /* 0x040fe40003f24270 */
[----:B------:R-:W-:Y:S02]  /*0360*/  LEA.HI.X.SX32 R8, R4, R9, 0x1, P2 ;  /* 0x0000000904087211 */ /* 0x000fe400010f0eff */
[----:B------:R-:W-:-:S04]  /*0370*/  LEA R4, P2, R5, UR6, 0x2 ;  /* 0x0000000605047c11 */ /* 0x000fc8000f8410ff */
[----:B------:R-:W-:Y:S02]  /*0380*/  LEA.HI.X R5, R5, UR7, R8, 0x2, P2 ;  /* 0x0000000705057c11 */ /* 0x000fe400090f1408 */
[----:B------:R-:W-:Y:S01]  /*0390*/  CS2R R8, SRZ ;  /* 0x0000000000087805 */ /* 0x000fe2000001ff00 */
[----:B-1----:R-:W1:Y:S05]  /*03a0*/  LDC.64 R2, c[0x0][0x228] ;  /* 0x00008a00ff027b82 */ /* 0x002e6a0000000a00 */
[----:B------:R-:W3:Y:S01]  /*03b0*/  @P1 LDG.E.EL.64 R8, desc[UR4][R4.64+-0x200] ;  /* 0xfffe000404081981 */ /* 0x000ee2000c2e1b00 */
[----:B-1----:R-:W-:Y:S01]  /*03c0*/  IMAD.WIDE R2, R0, 0x4, R2 ;  /* 0x0000000400027825 */ /* 0x002fe200078e0202 */
[----:B--2---:R-:W-:-:S02]  /*03d0*/  SEL R6, R6, RZ, !P0 ;  /* 0x000000ff06067207 */ /* 0x004fc40004000000 */
[----:B------:R-:W-:Y:S02]  /*03e0*/  SEL R7, R7, RZ, !P0 ;  /* 0x000000ff07077207 */ /* 0x000fe40004000000 */
[----:B------:R-:W-:Y:S02]  /*03f0*/  FSETP.GT.AND P2, PT, R6, RZ, PT ;  /* 0x000000ff0600720b */ /* 0x000fe40003f44000 */
[----:B------:R-:W-:-:S11]  /*0400*/  FSETP.GT.AND P3, PT, R7, RZ, PT ;  /* 0x000000ff0700720b */ /* 0x000fd60003f64000 */
[----:B------:R-:W-:Y:S01]  /*0410*/  @!P2 FMUL R6, R6, 0.10000000149011611938 ;  /* 0x3dcccccd0606a820 */ /* 0x000fe20000400000 */
[----:B---3--:R-:W-:Y:S01]  /*0420*/  @P0 SEL R6, R8, RZ, P1 ;  /* 0x000000ff08060207 */ /* 0x008fe20000800000 */
[----:B------:R-:W-:Y:S01]  /*0430*/  @!P3 FMUL R7, R7, 0.10000000149011611938 ;  /* 0x3dcccccd0707b820 */ /* 0x000fe20000400000 */
[----:B------:R-:W-:-:S05]  /*0440*/  @P0 SEL R7, R9, RZ, P1 ;  /* 0x000000ff09070207 */ /* 0x000fca0000800000 */
[----:B------:R-:W-:Y:S01]  /*0450*/  STG.E.64 desc[UR4][R2.64], R6 ;  /* 0x0000000602007986 */ /* 0x000fe2000c101b04 */
[----:B------:R-:W-:Y:S05]  /*0460*/  EXIT ;  /* 0x000000000000794d */ /* 0x000fea0003800000 */
.L_x_0:
[----:B------:R-:W-:-:S00]  /*0470*/  BRA `(.L_x_0) ;  /* 0xfffffffc00fc7947 */ /* 0x000fc0000383ffff */
[----:B------:R-:W-:-:S00]  /*0480*/  NOP ;  /* 0x0000000000007918 */ /* 0x000fc00000000000 */
[----:B------:R-:W-:-:S00]  /*0490*/  NOP ;  /* 0x0000000000007918 */ /* 0x000fc00000000000 */
[----:B------:R-:W-:-:S00]  /*04a0*/  NOP ;  /* 0x0000000000007918 */ /* 0x000fc00000000000 */
[----:B------:R-:W-:-:S00]  /*04b0*/  NOP ;  /* 0x0000000000007918 */ /* 0x000fc00000000000 */
[----:B------:R-:W-:-:S00]  /*04c0*/  NOP ;  /* 0x0000000000007918 */ /* 0x000fc00000000000 */
[----:B------:R-:W-:-:S00]  /*04d0*/  NOP ;  /* 0x0000000000007918 */ /* 0x000fc00000000000 */
[----:B------:R-:W-:-:S00]  /*04e0*/  NOP ;  /* 0x0000000000007918 */ /* 0x000fc00000000000 */
[----:B------:R-:W-:-:S00]  /*04f0*/  NOP ;  /* 0x0000000000007918 */ /* 0x000fc00000000000 */
.L_x_1:


//--------------------- .nv.constant0.triton_poi_fused_cat_34 --------------------------
	.section	.nv.constant0.triton_poi_fused_cat_34,"a",@progbits
	.sectionflags	@""
	.align	4
.nv.constant0.triton_poi_fused_cat_34:
	.zero		564
